//
// Generated by NVIDIA NVVM Compiler
//
// Compiler Build ID: CL-36424714
// Cuda compilation tools, release 13.0, V13.0.88
// Based on NVVM 20.0.0
//

.version 9.0
.target sm_100
.address_size 64

	// .globl	_Z18loop_stride_accessPiPyiS0_i

.visible .entry _Z18loop_stride_accessPiPyiS0_i(
	.param .u64 .ptr .align 1 _Z18loop_stride_accessPiPyiS0_i_param_0,
	.param .u64 .ptr .align 1 _Z18loop_stride_accessPiPyiS0_i_param_1,
	.param .u32 _Z18loop_stride_accessPiPyiS0_i_param_2,
	.param .u64 .ptr .align 1 _Z18loop_stride_accessPiPyiS0_i_param_3,
	.param .u32 _Z18loop_stride_accessPiPyiS0_i_param_4
)
{
	.reg .pred 	%p<52>;
	.reg .b32 	%r<32>;
	.reg .b64 	%rd<188>;

	ld.param.u64 	%rd86, [_Z18loop_stride_accessPiPyiS0_i_param_0];
	ld.param.u64 	%rd87, [_Z18loop_stride_accessPiPyiS0_i_param_1];
	ld.param.u32 	%r21, [_Z18loop_stride_accessPiPyiS0_i_param_2];
	ld.param.u64 	%rd88, [_Z18loop_stride_accessPiPyiS0_i_param_3];
	ld.param.u32 	%r22, [_Z18loop_stride_accessPiPyiS0_i_param_4];
	cvta.to.global.u64 	%rd89, %rd87;
	cvta.to.global.u64 	%rd1, %rd86;
	cvta.to.global.u64 	%rd2, %rd88;
	mov.u32 	%r1, %tid.x;
	mov.u32 	%r2, %ctaid.x;
	mul.lo.s32 	%r23, %r22, %r2;
	mul.wide.s32 	%rd90, %r23, 8;
	add.s64 	%rd3, %rd89, %rd90;
	add.s64 	%rd4, %rd87, %rd90;
	setp.lt.s32 	%p1, %r21, 1;
	mov.u64 	%rd145, %rd4;
	@%p1 bra 	$L__BB0_69;
	and.b32  	%r3, %r21, 15;
	setp.lt.u32 	%p2, %r21, 16;
	mov.u64 	%rd145, %rd4;
	@%p2 bra 	$L__BB0_36;
	and.b32  	%r4, %r21, 2147483632;
	mov.b32 	%r28, 0;
	mov.u64 	%rd145, %rd4;
$L__BB0_3:
	.pragma "nounroll";
	setp.ne.s32 	%p3, %r1, 0;
	@%p3 bra 	$L__BB0_5;
	ld.u64 	%rd145, [%rd145];
$L__BB0_5:
	setp.ne.s32 	%p4, %r1, 0;
	@%p4 bra 	$L__BB0_7;
	ld.u64 	%rd145, [%rd145];
$L__BB0_7:
	setp.ne.s32 	%p5, %r1, 0;
	@%p5 bra 	$L__BB0_9;
	ld.u64 	%rd145, [%rd145];
$L__BB0_9:
	setp.ne.s32 	%p6, %r1, 0;
	@%p6 bra 	$L__BB0_11;
	ld.u64 	%rd145, [%rd145];
$L__BB0_11:
	setp.ne.s32 	%p7, %r1, 0;
	@%p7 bra 	$L__BB0_13;
	ld.u64 	%rd145, [%rd145];
$L__BB0_13:
	setp.ne.s32 	%p8, %r1, 0;
	@%p8 bra 	$L__BB0_15;
	ld.u64 	%rd145, [%rd145];
$L__BB0_15:
	setp.ne.s32 	%p9, %r1, 0;
	@%p9 bra 	$L__BB0_17;
	ld.u64 	%rd145, [%rd145];
$L__BB0_17:
	setp.ne.s32 	%p10, %r1, 0;
	@%p10 bra 	$L__BB0_19;
	ld.u64 	%rd145, [%rd145];
$L__BB0_19:
	setp.ne.s32 	%p11, %r1, 0;
	@%p11 bra 	$L__BB0_21;
	ld.u64 	%rd145, [%rd145];
$L__BB0_21:
	setp.ne.s32 	%p12, %r1, 0;
	@%p12 bra 	$L__BB0_23;
	ld.u64 	%rd145, [%rd145];
$L__BB0_23:
	setp.ne.s32 	%p13, %r1, 0;
	@%p13 bra 	$L__BB0_25;
	ld.u64 	%rd145, [%rd145];
$L__BB0_25:
	setp.ne.s32 	%p14, %r1, 0;
	@%p14 bra 	$L__BB0_27;
	ld.u64 	%rd145, [%rd145];
$L__BB0_27:
	setp.ne.s32 	%p15, %r1, 0;
	@%p15 bra 	$L__BB0_29;
	ld.u64 	%rd145, [%rd145];
$L__BB0_29:
	setp.ne.s32 	%p16, %r1, 0;
	@%p16 bra 	$L__BB0_31;
	ld.u64 	%rd145, [%rd145];
$L__BB0_31:
	setp.ne.s32 	%p17, %r1, 0;
	@%p17 bra 	$L__BB0_33;
	ld.u64 	%rd145, [%rd145];
$L__BB0_33:
	setp.ne.s32 	%p18, %r1, 0;
	@%p18 bra 	$L__BB0_35;
	ld.u64 	%rd145, [%rd145];
$L__BB0_35:
	add.s32 	%r28, %r28, 16;
	setp.ne.s32 	%p19, %r28, %r4;
	@%p19 bra 	$L__BB0_3;
$L__BB0_36:
	setp.eq.s32 	%p20, %r3, 0;
	@%p20 bra 	$L__BB0_69;
	and.b32  	%r7, %r21, 7;
	setp.lt.u32 	%p21, %r3, 8;
	@%p21 bra 	$L__BB0_54;
	setp.ne.s32 	%p22, %r1, 0;
	@%p22 bra 	$L__BB0_40;
	ld.u64 	%rd145, [%rd145];
$L__BB0_40:
	setp.ne.s32 	%p23, %r1, 0;
	@%p23 bra 	$L__BB0_42;
	ld.u64 	%rd145, [%rd145];
$L__BB0_42:
	setp.ne.s32 	%p24, %r1, 0;
	@%p24 bra 	$L__BB0_44;
	ld.u64 	%rd145, [%rd145];
$L__BB0_44:
	setp.ne.s32 	%p25, %r1, 0;
	@%p25 bra 	$L__BB0_46;
	ld.u64 	%rd145, [%rd145];
$L__BB0_46:
	setp.ne.s32 	%p26, %r1, 0;
	@%p26 bra 	$L__BB0_48;
	ld.u64 	%rd145, [%rd145];
$L__BB0_48:
	setp.ne.s32 	%p27, %r1, 0;
	@%p27 bra 	$L__BB0_50;
	ld.u64 	%rd145, [%rd145];
$L__BB0_50:
	setp.ne.s32 	%p28, %r1, 0;
	@%p28 bra 	$L__BB0_52;
	ld.u64 	%rd145, [%rd145];
$L__BB0_52:
	setp.ne.s32 	%p29, %r1, 0;
	@%p29 bra 	$L__BB0_54;
	ld.u64 	%rd145, [%rd145];
$L__BB0_54:
	setp.eq.s32 	%p30, %r7, 0;
	@%p30 bra 	$L__BB0_69;
	and.b32  	%r8, %r21, 3;
	setp.lt.u32 	%p31, %r7, 4;
	@%p31 bra 	$L__BB0_64;
	setp.ne.s32 	%p32, %r1, 0;
	@%p32 bra 	$L__BB0_58;
	ld.u64 	%rd145, [%rd145];
$L__BB0_58:
	setp.ne.s32 	%p33, %r1, 0;
	@%p33 bra 	$L__BB0_60;
	ld.u64 	%rd145, [%rd145];
$L__BB0_60:
	setp.ne.s32 	%p34, %r1, 0;
	@%p34 bra 	$L__BB0_62;
	ld.u64 	%rd145, [%rd145];
$L__BB0_62:
	setp.ne.s32 	%p35, %r1, 0;
	@%p35 bra 	$L__BB0_64;
	ld.u64 	%rd145, [%rd145];
$L__BB0_64:
	setp.eq.s32 	%p36, %r8, 0;
	@%p36 bra 	$L__BB0_69;
	mov.b32 	%r29, 0;
$L__BB0_66:
	.pragma "nounroll";
	setp.ne.s32 	%p37, %r1, 0;
	@%p37 bra 	$L__BB0_68;
	ld.u64 	%rd145, [%rd145];
$L__BB0_68:
	add.s32 	%r29, %r29, 1;
	setp.ne.s32 	%p38, %r29, %r8;
	@%p38 bra 	$L__BB0_66;
$L__BB0_69:
	setp.ne.s32 	%p39, %r1, 0;
	mul.wide.u32 	%rd94, %r2, 8;
	add.s64 	%rd70, %rd2, %rd94;
	@%p39 bra 	$L__BB0_71;
	ld.u64 	%rd95, [%rd145];
	st.global.u64 	[%rd70], %rd95;
$L__BB0_71:
	setp.ne.s32 	%p40, %r1, 0;
	bar.sync 	0;
	@%p40 bra 	$L__BB0_90;
	setp.lt.s32 	%p41, %r21, 1;
	// begin inline asm
	mov.u64 	%rd96, %clock64;
	// end inline asm
	@%p41 bra 	$L__BB0_88;
	and.b32  	%r11, %r21, 15;
	add.s32 	%r12, %r11, -1;
	and.b32  	%r13, %r21, 7;
	add.s32 	%r14, %r13, -1;
	and.b32  	%r15, %r21, 3;
	and.b32  	%r27, %r21, 2147483632;
	neg.s32 	%r16, %r27;
	mov.b32 	%r30, 0;
$L__BB0_74:
	setp.lt.u32 	%p42, %r21, 16;
	mov.u64 	%rd187, %rd4;
	@%p42 bra 	$L__BB0_77;
	mov.u32 	%r31, %r16;
	mov.u64 	%rd187, %rd4;
$L__BB0_76:
	.pragma "nounroll";
	ld.u64 	%rd111, [%rd187];
	ld.u64 	%rd112, [%rd111];
	ld.u64 	%rd113, [%rd112];
	ld.u64 	%rd114, [%rd113];
	ld.u64 	%rd115, [%rd114];
	ld.u64 	%rd116, [%rd115];
	ld.u64 	%rd117, [%rd116];
	ld.u64 	%rd118, [%rd117];
	ld.u64 	%rd119, [%rd118];
	ld.u64 	%rd120, [%rd119];
	ld.u64 	%rd121, [%rd120];
	ld.u64 	%rd122, [%rd121];
	ld.u64 	%rd123, [%rd122];
	ld.u64 	%rd124, [%rd123];
	ld.u64 	%rd125, [%rd124];
	ld.u64 	%rd187, [%rd125];
	add.s32 	%r31, %r31, 16;
	setp.ne.s32 	%p43, %r31, 0;
	@%p43 bra 	$L__BB0_76;
$L__BB0_77:
	setp.eq.s32 	%p44, %r11, 0;
	@%p44 bra 	$L__BB0_87;
	setp.lt.u32 	%p45, %r12, 7;
	@%p45 bra 	$L__BB0_80;
	ld.u64 	%rd127, [%rd187];
	ld.u64 	%rd128, [%rd127];
	ld.u64 	%rd129, [%rd128];
	ld.u64 	%rd130, [%rd129];
	ld.u64 	%rd131, [%rd130];
	ld.u64 	%rd132, [%rd131];
	ld.u64 	%rd133, [%rd132];
	ld.u64 	%rd187, [%rd133];
$L__BB0_80:
	setp.eq.s32 	%p46, %r13, 0;
	@%p46 bra 	$L__BB0_87;
	setp.lt.u32 	%p47, %r14, 3;
	@%p47 bra 	$L__BB0_83;
	ld.u64 	%rd135, [%rd187];
	ld.u64 	%rd136, [%rd135];
	ld.u64 	%rd137, [%rd136];
	ld.u64 	%rd187, [%rd137];
$L__BB0_83:
	setp.eq.s32 	%p48, %r15, 0;
	@%p48 bra 	$L__BB0_87;
	setp.eq.s32 	%p49, %r15, 1;
	ld.u64 	%rd187, [%rd187];
	@%p49 bra 	$L__BB0_87;
	setp.eq.s32 	%p50, %r15, 2;
	ld.u64 	%rd187, [%rd187];
	@%p50 bra 	$L__BB0_87;
	ld.u64 	%rd187, [%rd187];
$L__BB0_87:
	ld.u64 	%rd138, [%rd187];
	st.global.u64 	[%rd70], %rd138;
	add.s32 	%r30, %r30, 1;
	setp.eq.s32 	%p51, %r30, 100;
	@%p51 bra 	$L__BB0_89;
	bra.uni 	$L__BB0_74;
$L__BB0_88:
	ld.global.u64 	%rd97, [%rd3];
	st.global.u64 	[%rd70], %rd97;
	ld.global.u64 	%rd98, [%rd3];
	st.global.u64 	[%rd70], %rd98;
	ld.global.u64 	%rd99, [%rd3];
	st.global.u64 	[%rd70], %rd99;
	ld.global.u64 	%rd100, [%rd3];
	st.global.u64 	[%rd70], %rd100;
	ld.global.u64 	%rd101, [%rd3];
	st.global.u64 	[%rd70], %rd101;
	ld.global.u64 	%rd102, [%rd3];
	st.global.u64 	[%rd70], %rd102;
	ld.global.u64 	%rd103, [%rd3];
	st.global.u64 	[%rd70], %rd103;
	ld.global.u64 	%rd104, [%rd3];
	st.global.u64 	[%rd70], %rd104;
	ld.global.u64 	%rd105, [%rd3];
	st.global.u64 	[%rd70], %rd105;
	ld.global.u64 	%rd106, [%rd3];
	st.global.u64 	[%rd70], %rd106;
	ld.global.u64 	%rd107, [%rd3];
	st.global.u64 	[%rd70], %rd107;
	ld.global.u64 	%rd108, [%rd3];
	st.global.u64 	[%rd70], %rd108;
	ld.global.u64 	%rd109, [%rd3];
	st.global.u64 	[%rd70], %rd109;
$L__BB0_89:
	// begin inline asm
	mov.u64 	%rd139, %clock64;
	// end inline asm
	sub.s64 	%rd140, %rd139, %rd96;
	mul.wide.u32 	%rd141, %r2, 4;
	add.s64 	%rd142, %rd1, %rd141;
	st.global.u32 	[%rd142], %rd140;
	ld.global.u64 	%rd143, [%rd3];
	st.global.u64 	[%rd70], %rd143;
$L__BB0_90:
	ret;

}


// ===== COMPILED SASS (sm_100) =====

	.target	sm_100

	.elftype	@"ET_EXEC"


//--------------------- .note.nv.tkinfo           --------------------------
	.section	.note.nv.tkinfo,"",@"SHT_NOTE"
	.sectionflags	@"SHF_NOTE_NV_TKINFO"
	.tkinfo
        /*0018*/ 	.word	0x00000002
        /*0030*/ 	.string	""
        /*0030*/ 	.string	"ptxas"
        /*0030*/ 	.string	"Cuda compilation tools, release 13.0, V13.0.88"
        /*0030*/ 	.string	"Build cuda_13.0.r13.0/compiler.36424714_0"
        /*0030*/ 	.string	"-arch sm_100 -m 64 "



//--------------------- .note.nv.cuinfo           --------------------------
	.section	.note.nv.cuinfo,"",@"SHT_NOTE"
	.sectionflags	@"SHF_NOTE_NV_CUINFO"
        /*0018*/ 	.short	0x0002
        /*001a*/ 	.short	0x0064
        /*001c*/ 	.short	0x0082
	.zero		2


//--------------------- .nv.info                  --------------------------
	.section	.nv.info,"",@"SHT_CUDA_INFO"
	.align	4


	//----- nvinfo : EIATTR_REGCOUNT
	.align		4
        /*0000*/ 	.byte	0x04, 0x2f
        /*0002*/ 	.short	(.L_1 - .L_0)
	.align		4
.L_0:
        /*0004*/ 	.word	index@(_Z18loop_stride_accessPiPyiS0_i)
        /*0008*/ 	.word	0x0000001e


	//----- nvinfo : EIATTR_FRAME_SIZE
	.align		4
.L_1:
        /*000c*/ 	.byte	0x04, 0x11
        /*000e*/ 	.short	(.L_3 - .L_2)
	.align		4
.L_2:
        /*0010*/ 	.word	index@(_Z18loop_stride_accessPiPyiS0_i)
        /*0014*/ 	.word	0x00000000


	//----- nvinfo : EIATTR_MIN_STACK_SIZE
	.align		4
.L_3:
        /*0018*/ 	.byte	0x04, 0x12
        /*001a*/ 	.short	(.L_5 - .L_4)
	.align		4
.L_4:
        /*001c*/ 	.word	index@(_Z18loop_stride_accessPiPyiS0_i)
        /*0020*/ 	.word	0x00000000
.L_5:


//--------------------- .nv.compat                --------------------------
	.section	.nv.compat,"",@"SHT_CUDA_COMPAT_INFO"
	.align	4
        /*0000*/ 	.byte	0x02, 0x09, 0x00, 0x00, 0x02, 0x02, 0x01, 0x00, 0x02, 0x05, 0x05, 0x00, 0x03, 0x07, 0x01, 0x01
        /*0010*/ 	.byte	0x02, 0x03, 0x00, 0x00, 0x02, 0x06, 0x01, 0x00, 0x04, 0x0b, 0x08, 0x00, 0x09, 0x00, 0x00, 0x00
        /*0020*/ 	.byte	0x00, 0x00, 0x00, 0x00


//--------------------- .nv.info._Z18loop_stride_accessPiPyiS0_i --------------------------
	.section	.nv.info._Z18loop_stride_accessPiPyiS0_i,"",@"SHT_CUDA_INFO"
	.sectionflags	@""
	.align	4


	//----- nvinfo : EIATTR_CUDA_API_VERSION
	.align		4
        /*0000*/ 	.byte	0x04, 0x37
        /*0002*/ 	.short	(.L_7 - .L_6)
.L_6:
        /*0004*/ 	.word	0x00000082


	//----- nvinfo : EIATTR_KPARAM_INFO
	.align		4
.L_7:
        /*0008*/ 	.byte	0x04, 0x17
        /*000a*/ 	.short	(.L_9 - .L_8)
.L_8:
        /*000c*/ 	.word	0x00000000
        /*0010*/ 	.short	0x0004
        /*0012*/ 	.short	0x0020
        /*0014*/ 	.byte	0x00, 0xf0, 0x11, 0x00


	//----- nvinfo : EIATTR_KPARAM_INFO
	.align		4
.L_9:
        /*0018*/ 	.byte	0x04, 0x17
        /*001a*/ 	.short	(.L_11 - .L_10)
.L_10:
        /*001c*/ 	.word	0x00000000
        /*0020*/ 	.short	0x0003
        /*0022*/ 	.short	0x0018
        /*0024*/ 	.byte	0x00, 0xf5, 0x21, 0x00


	//----- nvinfo : EIATTR_KPARAM_INFO
	.align		4
.L_11:
        /*0028*/ 	.byte	0x04, 0x17
        /*002a*/ 	.short	(.L_13 - .L_12)
.L_12:
        /*002c*/ 	.word	0x00000000
        /*0030*/ 	.short	0x0002
        /*0032*/ 	.short	0x0010
        /*0034*/ 	.byte	0x00, 0xf0, 0x11, 0x00


	//----- nvinfo : EIATTR_KPARAM_INFO
	.align		4
.L_13:
        /*0038*/ 	.byte	0x04, 0x17
        /*003a*/ 	.short	(.L_15 - .L_14)
.L_14:
        /*003c*/ 	.word	0x00000000
        /*0040*/ 	.short	0x0001
        /*0042*/ 	.short	0x0008
        /*0044*/ 	.byte	0x00, 0xf5, 0x21, 0x00


	//----- nvinfo : EIATTR_KPARAM_INFO
	.align		4
.L_15:
        /*0048*/ 	.byte	0x04, 0x17
        /*004a*/ 	.short	(.L_17 - .L_16)
.L_16:
        /*004c*/ 	.word	0x00000000
        /*0050*/ 	.short	0x0000
        /*0052*/ 	.short	0x0000
        /*0054*/ 	.byte	0x00, 0xf5, 0x21, 0x00


	//----- nvinfo : EIATTR_SPARSE_MMA_MASK
	.align		4
.L_17:
        /*0058*/ 	.byte	0x03, 0x50
        /*005a*/ 	.short	0x0000


	//----- nvinfo : EIATTR_MAXREG_COUNT
	.align		4
        /*005c*/ 	.byte	0x03, 0x1b
        /*005e*/ 	.short	0x00ff


	//----- nvinfo : EIATTR_NUM_BARRIERS
	.align		4
        /*0060*/ 	.byte	0x02, 0x4c
        /*0062*/ 	.byte	0x01
	.zero		1


	//----- nvinfo : EIATTR_MERCURY_ISA_VERSION
	.align		4
        /*0064*/ 	.byte	0x03, 0x5f
        /*0066*/ 	.short	0x0101


	//----- nvinfo : EIATTR_VRC_CTA_INIT_COUNT
	.align		4
        /*0068*/ 	.byte	0x02, 0x4a
	.zero		1
	.zero		1


	//----- nvinfo : EIATTR_EXIT_INSTR_OFFSETS
	.align		4
        /*006c*/ 	.byte	0x04, 0x1c
        /*006e*/ 	.short	(.L_19 - .L_18)


	//   ....[0]....
.L_18:
        /*0070*/ 	.word	0x000009e0


	//   ....[1]....
        /*0074*/ 	.word	0x00001090


	//----- nvinfo : EIATTR_CRS_STACK_SIZE
	.align		4
.L_19:
        /*0078*/ 	.byte	0x04, 0x1e
        /*007a*/ 	.short	(.L_21 - .L_20)
.L_20:
        /*007c*/ 	.word	0x00000000


	//----- nvinfo : EIATTR_CBANK_PARAM_SIZE
	.align		4
.L_21:
        /*0080*/ 	.byte	0x03, 0x19
        /*0082*/ 	.short	0x0024


	//----- nvinfo : EIATTR_PARAM_CBANK
	.align		4
        /*0084*/ 	.byte	0x04, 0x0a
        /*0086*/ 	.short	(.L_23 - .L_22)
	.align		4
.L_22:
        /*0088*/ 	.word	index@(.nv.constant0._Z18loop_stride_accessPiPyiS0_i)
        /*008c*/ 	.short	0x0380
        /*008e*/ 	.short	0x0024


	//----- nvinfo : EIATTR_SW_WAR
	.align		4
.L_23:
        /*0090*/ 	.byte	0x04, 0x36
        /*0092*/ 	.short	(.L_25 - .L_24)
.L_24:
        /*0094*/ 	.word	0x00000008
.L_25:


//--------------------- .nv.callgraph             --------------------------
	.section	.nv.callgraph,"",@"SHT_CUDA_CALLGRAPH"
	.align	4
	.sectionentsize	8
	.align		4
        /*0000*/ 	.word	0x00000000
	.align		4
        /*0004*/ 	.word	0xffffffff
	.align		4
        /*0008*/ 	.word	0x00000000
	.align		4
        /*000c*/ 	.word	0xfffffffe
	.align		4
        /*0010*/ 	.word	0x00000000
	.align		4
        /*0014*/ 	.word	0xfffffffd
	.align		4
        /*0018*/ 	.word	0x00000000
	.align		4
        /*001c*/ 	.word	0xfffffffc


//--------------------- .text._Z18loop_stride_accessPiPyiS0_i --------------------------
	.section	.text._Z18loop_stride_accessPiPyiS0_i,"ax",@progbits
	.align	128
        .global         _Z18loop_stride_accessPiPyiS0_i
        .type           _Z18loop_stride_accessPiPyiS0_i,@function
        .size           _Z18loop_stride_accessPiPyiS0_i,(.L_x_62 - _Z18loop_stride_accessPiPyiS0_i)
        .other          _Z18loop_stride_accessPiPyiS0_i,@"STO_CUDA_ENTRY STV_DEFAULT"
_Z18loop_stride_accessPiPyiS0_i:
.text._Z18loop_stride_accessPiPyiS0_i:
[----:B------:R-:W-:Y:S01]  /*0000*/  LDC R1, c[0x0][0x37c] ;  /* 0x0000df00ff017b82 */ /* 0x000fe20000000800 */
[----:B------:R-:W0:Y:S01]  /*0010*/  S2R R0, SR_CTAID.X ;  /* 0x0000000000007919 */ /* 0x000e220000002500 */
[----:B------:R-:W1:Y:S06]  /*0020*/  LDCU UR5, c[0x0][0x390] ;  /* 0x00007200ff0577ac */ /* 0x000e6c0008000800 */
[----:B------:R-:W2:Y:S01]  /*0030*/  LDC.64 R2, c[0x0][0x388] ;  /* 0x0000e200ff027b82 */ /* 0x000ea20000000a00 */
[----:B------:R-:W3:Y:S01]  /*0040*/  S2R R8, SR_TID.X ;  /* 0x0000000000087919 */ /* 0x000ee20000002100 */
[----:B------:R-:W0:Y:S01]  /*0050*/  LDCU UR4, c[0x0][0x3a0] ;  /* 0x00007400ff0477ac */ /* 0x000e220008000800 */
[----:B------:R-:W4:Y:S01]  /*0060*/  LDCU.64 UR8, c[0x0][0x358] ;  /* 0x00006b00ff0877ac */ /* 0x000f220008000a00 */
[----:B-1----:R-:W-:Y:S01]  /*0070*/  UISETP.GE.AND UP0, UPT, UR5, 0x1, UPT ;  /* 0x000000010500788c */ /* 0x002fe2000bf06270 */
[----:B0-----:R-:W-:-:S04]  /*0080*/  IMAD R5, R0, UR4, RZ ;  /* 0x0000000400057c24 */ /* 0x001fc8000f8e02ff */
[----:B--2---:R-:W-:-:S04]  /*0090*/  IMAD.WIDE R2, R5, 0x8, R2 ;  /* 0x0000000805027825 */ /* 0x004fc800078e0202 */
[----:B------:R-:W-:Y:S02]  /*00a0*/  IMAD.MOV.U32 R6, RZ, RZ, R2 ;  /* 0x000000ffff067224 */ /* 0x000fe400078e0002 */
[----:B------:R-:W-:Y:S01]  /*00b0*/  IMAD.MOV.U32 R7, RZ, RZ, R3 ;  /* 0x000000ffff077224 */ /* 0x000fe200078e0003 */
[----:B---34-:R-:W-:Y:S06]  /*00c0*/  BRA.U !UP0, `(.L_x_0) ;  /* 0x0000000908207547 */ /* 0x018fec000b800000 */
[----:B------:R-:W-:Y:S01]  /*00d0*/  UISETP.GE.U32.AND UP0, UPT, UR5, 0x10, UPT ;  /* 0x000000100500788c */ /* 0x000fe2000bf06070 */
[----:B------:R-:W-:Y:S01]  /*00e0*/  IMAD.MOV.U32 R6, RZ, RZ, R2 ;  /* 0x000000ffff067224 */ /* 0x000fe200078e0002 */
[----:B------:R-:W-:Y:S01]  /*00f0*/  ULOP3.LUT UR6, UR5, 0xf, URZ, 0xc0, !UPT ;  /* 0x0000000f05067892 */ /* 0x000fe2000f8ec0ff */
[----:B------:R-:W-:-:S06]  /*0100*/  IMAD.MOV.U32 R7, RZ, RZ, R3 ;  /* 0x000000ffff077224 */ /* 0x000fcc00078e0003 */
[----:B------:R-:W-:Y:S05]  /*0110*/  BRA.U !UP0, `(.L_x_1) ;  /* 0x0000000508247547 */ /* 0x000fea000b800000 */
[----:B------:R-:W-:Y:S01]  /*0120*/  ISETP.NE.AND P0, PT, R8, RZ, PT ;  /* 0x000000ff0800720c */ /* 0x000fe20003f05270 */
[----:B------:R-:W-:Y:S01]  /*0130*/  IMAD.MOV.U32 R6, RZ, RZ, R2 ;  /* 0x000000ffff067224 */ /* 0x000fe200078e0002 */
[----:B------:R-:W-:Y:S01]  /*0140*/  ULOP3.LUT UR5, UR5, 0x7ffffff0, URZ, 0xc0, !UPT ;  /* 0x7ffffff005057892 */ /* 0x000fe2000f8ec0ff */
[----:B------:R-:W-:Y:S01]  /*0150*/  IMAD.MOV.U32 R7, RZ, RZ, R3 ;  /* 0x000000ffff077224 */ /* 0x000fe200078e0003 */
[----:B------:R-:W-:-:S10]  /*0160*/  UMOV UR4, URZ ;  /* 0x000000ff00047c82 */ /* 0x000fd40008000000 */
.L_x_34:
[----:B------:R-:W-:Y:S01]  /*0170*/  UIADD3 UR4, UPT, UPT, UR4, 0x10, URZ ;  /* 0x0000001004047890 */ /* 0x000fe2000fffe0ff */
[----:B------:R-:W-:Y:S04]  /*0180*/  BSSY.RECONVERGENT B0, `(.L_x_2) ;  /* 0x0000003000007945 */ /* 0x000fe80003800200 */
[----:B-----5:R-:W-:Y:S07]  /*0190*/  @P0 BRA `(.L_x_3) ;  /* 0x0000000000040947 */ /* 0x020fee0003800000 */
[----:B------:R-:W5:Y:S02]  /*01a0*/  LD.E.64 R6, desc[UR8][R6.64] ;  /* 0x0000000806067980 */ /* 0x000f64000c101b00 */
.L_x_3:
[----:B------:R-:W-:Y:S05]  /*01b0*/  BSYNC.RECONVERGENT B0 ;  /* 0x0000000000007941 */ /* 0x000fea0003800200 */
.L_x_2:
[----:B------:R-:W-:Y:S01]  /*01c0*/  ISETP.NE.AND P0, PT, R8, RZ, PT ;  /* 0x000000ff0800720c */ /* 0x000fe20003f05270 */
[----:B------:R-:W-:Y:S01]  /*01d0*/  UISETP.NE.AND UP0, UPT, UR4, UR5, UPT ;  /* 0x000000050400728c */ /* 0x000fe2000bf05270 */
[----:B------:R-:W-:Y:S11]  /*01e0*/  BSSY.RECONVERGENT B0, `(.L_x_4) ;  /* 0x0000003000007945 */ /* 0x000ff60003800200 */
[----:B------:R-:W-:Y:S05]  /*01f0*/  @P0 BRA `(.L_x_5) ;  /* 0x0000000000040947 */ /* 0x000fea0003800000 */
[----:B-----5:R-:W5:Y:S02]  /*0200*/  LD.E.64 R6, desc[UR8][R6.64] ;  /* 0x0000000806067980 */ /* 0x020f64000c101b00 */
.L_x_5:
[----:B------:R-:W-:Y:S05]  /*0210*/  BSYNC.RECONVERGENT B0 ;  /* 0x0000000000007941 */ /* 0x000fea0003800200 */
.L_x_4:
[----:B------:R-:W-:Y:S04]  /*0220*/  BSSY.RECONVERGENT B0, `(.L_x_6) ;  /* 0x0000003000007945 */ /* 0x000fe80003800200 */
[----:B------:R-:W-:Y:S05]  /*0230*/  @P0 BRA `(.L_x_7) ;  /* 0x0000000000040947 */ /* 0x000fea0003800000 */
[----:B-----5:R-:W5:Y:S02]  /*0240*/  LD.E.64 R6, desc[UR8][R6.64] ;  /* 0x0000000806067980 */ /* 0x020f64000c101b00 */
.L_x_7:
[----:B------:R-:W-:Y:S05]  /*0250*/  BSYNC.RECONVERGENT B0 ;  /* 0x0000000000007941 */ /* 0x000fea0003800200 */
.L_x_6:
[----:B------:R-:W-:Y:S04]  /*0260*/  BSSY.RECONVERGENT B0, `(.L_x_8) ;  /* 0x0000003000007945 */ /* 0x000fe80003800200 */
[----:B------:R-:W-:Y:S05]  /*0270*/  @P0 BRA `(.L_x_9) ;  /* 0x0000000000040947 */ /* 0x000fea0003800000 */
[----:B-----5:R-:W5:Y:S02]  /*0280*/  LD.E.64 R6, desc[UR8][R6.64] ;  /* 0x0000000806067980 */ /* 0x020f64000c101b00 */
.L_x_9:
[----:B------:R-:W-:Y:S05]  /*0290*/  BSYNC.RECONVERGENT B0 ;  /* 0x0000000000007941 */ /* 0x000fea0003800200 */
.L_x_8:
[----:B------:R-:W-:Y:S04]  /*02a0*/  BSSY.RECONVERGENT B0, `(.L_x_10) ;  /* 0x0000003000007945 */ /* 0x000fe80003800200 */
[----:B------:R-:W-:Y:S05]  /*02b0*/  @P0 BRA `(.L_x_11) ;  /* 0x0000000000040947 */ /* 0x000fea0003800000 */
[----:B-----5:R-:W5:Y:S02]  /*02c0*/  LD.E.64 R6, desc[UR8][R6.64] ;  /* 0x0000000806067980 */ /* 0x020f64000c101b00 */
.L_x_11:
[----:B------:R-:W-:Y:S05]  /*02d0*/  BSYNC.RECONVERGENT B0 ;  /* 0x0000000000007941 */ /* 0x000fea0003800200 */
.L_x_10:
[----:B------:R-:W-:Y:S04]  /*02e0*/  BSSY.RECONVERGENT B0, `(.L_x_12) ;  /* 0x0000003000007945 */ /* 0x000fe80003800200 */
[----:B------:R-:W-:Y:S05]  /*02f0*/  @P0 BRA `(.L_x_13) ;  /* 0x0000000000040947 */ /* 0x000fea0003800000 */
[----:B-----5:R-:W5:Y:S02]  /*0300*/  LD.E.64 R6, desc[UR8][R6.64] ;  /* 0x0000000806067980 */ /* 0x020f64000c101b00 */
.L_x_13:
[----:B------:R-:W-:Y:S05]  /*0310*/  BSYNC.RECONVERGENT B0 ;  /* 0x0000000000007941 */ /* 0x000fea0003800200 */
.L_x_12:
[----:B------:R-:W-:Y:S04]  /*0320*/  BSSY.RECONVERGENT B0, `(.L_x_14) ;  /* 0x0000003000007945 */ /* 0x000fe80003800200 */
[----:B------:R-:W-:Y:S05]  /*0330*/  @P0 BRA `(.L_x_15) ;  /* 0x0000000000040947 */ /* 0x000fea0003800000 */
[----:B-----5:R-:W5:Y:S02]  /*0340*/  LD.E.64 R6, desc[UR8][R6.64] ;  /* 0x0000000806067980 */ /* 0x020f64000c101b00 */
.L_x_15:
[----:B------:R-:W-:Y:S05]  /*0350*/  BSYNC.RECONVERGENT B0 ;  /* 0x0000000000007941 */ /* 0x000fea0003800200 */
.L_x_14:
[----:B------:R-:W-:Y:S04]  /*0360*/  BSSY.RECONVERGENT B0, `(.L_x_16) ;  /* 0x0000003000007945 */ /* 0x000fe80003800200 */
[----:B------:R-:W-:Y:S05]  /*0370*/  @P0 BRA `(.L_x_17) ;  /* 0x0000000000040947 */ /* 0x000fea0003800000 */
[----:B-----5:R-:W5:Y:S02]  /*0380*/  LD.E.64 R6, desc[UR8][R6.64] ;  /* 0x0000000806067980 */ /* 0x020f64000c101b00 */
.L_x_17:
[----:B------:R-:W-:Y:S05]  /*0390*/  BSYNC.RECONVERGENT B0 ;  /* 0x0000000000007941 */ /* 0x000fea0003800200 */
.L_x_16:
[----:B------:R-:W-:Y:S04]  /*03a0*/  BSSY.RECONVERGENT B0, `(.L_x_18) ;  /* 0x0000003000007945 */ /* 0x000fe80003800200 */
[----:B------:R-:W-:Y:S05]  /*03b0*/  @P0 BRA `(.L_x_19) ;  /* 0x0000000000040947 */ /* 0x000fea0003800000 */
[----:B-----5:R-:W5:Y:S02]  /*03c0*/  LD.E.64 R6, desc[UR8][R6.64] ;  /* 0x0000000806067980 */ /* 0x020f64000c101b00 */
.L_x_19:
[----:B------:R-:W-:Y:S05]  /*03d0*/  BSYNC.RECONVERGENT B0 ;  /* 0x0000000000007941 */ /* 0x000fea0003800200 */
.L_x_18:
[----:B------:R-:W-:Y:S04]  /*03e0*/  BSSY.RECONVERGENT B0, `(.L_x_20) ;  /* 0x0000003000007945 */ /* 0x000fe80003800200 */
[----:B------:R-:W-:Y:S05]  /*03f0*/  @P0 BRA `(.L_x_21) ;  /* 0x0000000000040947 */ /* 0x000fea0003800000 */
[----:B-----5:R-:W5:Y:S02]  /*0400*/  LD.E.64 R6, desc[UR8][R6.64] ;  /* 0x0000000806067980 */ /* 0x020f64000c101b00 */
.L_x_21:
[----:B------:R-:W-:Y:S05]  /*0410*/  BSYNC.RECONVERGENT B0 ;  /* 0x0000000000007941 */ /* 0x000fea0003800200 */
.L_x_20:
[----:B------:R-:W-:Y:S04]  /*0420*/  BSSY.RECONVERGENT B0, `(.L_x_22) ;  /* 0x0000003000007945 */ /* 0x000fe80003800200 */
[----:B------:R-:W-:Y:S05]  /*0430*/  @P0 BRA `(.L_x_23) ;  /* 0x0000000000040947 */ /* 0x000fea0003800000 */
[----:B-----5:R-:W5:Y:S02]  /*0440*/  LD.E.64 R6, desc[UR8][R6.64] ;  /* 0x0000000806067980 */ /* 0x020f64000c101b00 */
.L_x_23:
[----:B------:R-:W-:Y:S05]  /*0450*/  BSYNC.RECONVERGENT B0 ;  /* 0x0000000000007941 */ /* 0x000fea0003800200 */
.L_x_22:
[----:B------:R-:W-:Y:S04]  /*0460*/  BSSY.RECONVERGENT B0, `(.L_x_24) ;  /* 0x0000003000007945 */ /* 0x000fe80003800200 */
[----:B------:R-:W-:Y:S05]  /*0470*/  @P0 BRA `(.L_x_25) ;  /* 0x0000000000040947 */ /* 0x000fea0003800000 */
[----:B-----5:R-:W5:Y:S02]  /*0480*/  LD.E.64 R6, desc[UR8][R6.64] ;  /* 0x0000000806067980 */ /* 0x020f64000c101b00 */
.L_x_25:
[----:B------:R-:W-:Y:S05]  /*0490*/  BSYNC.RECONVERGENT B0 ;  /* 0x0000000000007941 */ /* 0x000fea0003800200 */
.L_x_24:
[----:B------:R-:W-:Y:S04]  /*04a0*/  BSSY.RECONVERGENT B0, `(.L_x_26) ;  /* 0x0000003000007945 */ /* 0x000fe80003800200 */
[----:B------:R-:W-:Y:S05]  /*04b0*/  @P0 BRA `(.L_x_27) ;  /* 0x0000000000040947 */ /* 0x000fea0003800000 */
[----:B-----5:R-:W5:Y:S02]  /*04c0*/  LD.E.64 R6, desc[UR8][R6.64] ;  /* 0x0000000806067980 */ /* 0x020f64000c101b00 */
.L_x_27:
[----:B------:R-:W-:Y:S05]  /*04d0*/  BSYNC.RECONVERGENT B0 ;  /* 0x0000000000007941 */ /* 0x000fea0003800200 */
.L_x_26:
[----:B------:R-:W-:Y:S04]  /*04e0*/  BSSY.RECONVERGENT B0, `(.L_x_28) ;  /* 0x0000003000007945 */ /* 0x000fe80003800200 */
[----:B------:R-:W-:Y:S05]  /*04f0*/  @P0 BRA `(.L_x_29) ;  /* 0x0000000000040947 */ /* 0x000fea0003800000 */
[----:B-----5:R-:W5:Y:S02]  /*0500*/  LD.E.64 R6, desc[UR8][R6.64] ;  /* 0x0000000806067980 */ /* 0x020f64000c101b00 */
.L_x_29:
[----:B------:R-:W-:Y:S05]  /*0510*/  BSYNC.RECONVERGENT B0 ;  /* 0x0000000000007941 */ /* 0x000fea0003800200 */
.L_x_28:
[----:B------:R-:W-:Y:S04]  /*0520*/  BSSY.RECONVERGENT B0, `(.L_x_30) ;  /* 0x0000003000007945 */ /* 0x000fe80003800200 */
[----:B------:R-:W-:Y:S05]  /*0530*/  @P0 BRA `(.L_x_31) ;  /* 0x0000000000040947 */ /* 0x000fea0003800000 */
[----:B-----5:R-:W5:Y:S02]  /*0540*/  LD.E.64 R6, desc[UR8][R6.64] ;  /* 0x0000000806067980 */ /* 0x020f64000c101b00 */
.L_x_31:
[----:B------:R-:W-:Y:S05]  /*0550*/  BSYNC.RECONVERGENT B0 ;  /* 0x0000000000007941 */ /* 0x000fea0003800200 */
.L_x_30:
[----:B------:R-:W-:Y:S04]  /*0560*/  BSSY.RECONVERGENT B0, `(.L_x_32) ;  /* 0x0000003000007945 */ /* 0x000fe80003800200 */
[----:B------:R-:W-:Y:S05]  /*0570*/  @P0 BRA `(.L_x_33) ;  /* 0x0000000000040947 */ /* 0x000fea0003800000 */
[----:B-----5:R-:W5:Y:S02]  /*0580*/  LD.E.64 R6, desc[UR8][R6.64] ;  /* 0x0000000806067980 */ /* 0x020f64000c101b00 */
.L_x_33:
[----:B------:R-:W-:Y:S05]  /*0590*/  BSYNC.RECONVERGENT B0 ;  /* 0x0000000000007941 */ /* 0x000fea0003800200 */
.L_x_32:
[----:B------:R-:W-:Y:S05]  /*05a0*/  BRA.U UP0, `(.L_x_34) ;  /* 0xfffffff900f07547 */ /* 0x000fea000b83ffff */
.L_x_1:
[----:B------:R-:W-:-:S09]  /*05b0*/  UISETP.NE.AND UP0, UPT, UR6, URZ, UPT ;  /* 0x000000ff0600728c */ /* 0x000fd2000bf05270 */
[----:B------:R-:W-:Y:S05]  /*05c0*/  BRA.U !UP0, `(.L_x_0) ;  /* 0x0000000108e07547 */ /* 0x000fea000b800000 */
[----:B------:R-:W0:Y:S01]  /*05d0*/  LDCU UR5, c[0x0][0x390] ;  /* 0x00007200ff0577ac */ /* 0x000e220008000800 */
[----:B------:R-:W-:Y:S02]  /*05e0*/  UISETP.GE.U32.AND UP0, UPT, UR6, 0x8, UPT ;  /* 0x000000080600788c */ /* 0x000fe4000bf06070 */
[----:B0-----:R-:W-:-:S07]  /*05f0*/  ULOP3.LUT UR4, UR5, 0x7, URZ, 0xc0, !UPT ;  /* 0x0000000705047892 */ /* 0x001fce000f8ec0ff */
[----:B------:R-:W-:Y:S05]  /*0600*/  BRA.U !UP0, `(.L_x_35) ;  /* 0x0000000108607547 */ /* 0x000fea000b800000 */
[----:B------:R-:W-:Y:S01]  /*0610*/  ISETP.NE.AND P0, PT, R8, RZ, PT ;  /* 0x000000ff0800720c */ /* 0x000fe20003f05270 */
[----:B------:R-:W-:-:S12]  /*0620*/  BSSY.RECONVERGENT B0, `(.L_x_36) ;  /* 0x0000004000007945 */ /* 0x000fd80003800200 */
[----:B------:R-:W-:Y:S05]  /*0630*/  @P0 BRA `(.L_x_37) ;  /* 0x0000000000080947 */ /* 0x000fea0003800000 */
[----:B-----5:R-:W2:Y:S04]  /*0640*/  LD.E.64 R6, desc[UR8][R6.64] ;  /* 0x0000000806067980 */ /* 0x020ea8000c101b00 */
[----:B--2---:R-:W5:Y:S02]  /*0650*/  LD.E.64 R6, desc[UR8][R6.64] ;  /* 0x0000000806067980 */ /* 0x004f64000c101b00 */
.L_x_37:
[----:B------:R-:W-:Y:S05]  /*0660*/  BSYNC.RECONVERGENT B0 ;  /* 0x0000000000007941 */ /* 0x000fea0003800200 */
.L_x_36:
[----:B------:R-:W-:Y:S04]  /*0670*/  BSSY.RECONVERGENT B0, `(.L_x_35) ;  /* 0x0000011000007945 */ /* 0x000fe80003800200 */
[----:B------:R-:W-:Y:S04]  /*0680*/  BSSY.RELIABLE B1, `(.L_x_38) ;  /* 0x000000e000017945 */ /* 0x000fe80003800100 */
[----:B------:R-:W-:Y:S05]  /*0690*/  @P0 BRA `(.L_x_39) ;  /* 0x00000000000c0947 */ /* 0x000fea0003800000 */
[----:B-----5:R-:W5:Y:S01]  /*06a0*/  LD.E.64 R6, desc[UR8][R6.64] ;  /* 0x0000000806067980 */ /* 0x020f62000c101b00 */
[----:B------:R-:W-:Y:S05]  /*06b0*/  @P0 BRA `(.L_x_40) ;  /* 0x00000000000c0947 */ /* 0x000fea0003800000 */
[----:B-----5:R-:W5:Y:S02]  /*06c0*/  LD.E.64 R6, desc[UR8][R6.64] ;  /* 0x0000000806067980 */ /* 0x020f64000c101b00 */
.L_x_39:
[----:B------:R-:W-:Y:S05]  /*06d0*/  @P0 BRA `(.L_x_41) ;  /* 0x00000000000c0947 */ /* 0x000fea0003800000 */
[----:B-----5:R-:W5:Y:S02]  /*06e0*/  LD.E.64 R6, desc[UR8][R6.64] ;  /* 0x0000000806067980 */ /* 0x020f64000c101b00 */
.L_x_40:
[----:B------:R-:W-:Y:S05]  /*06f0*/  @P0 BRA `(.L_x_42) ;  /* 0x0000000000100947 */ /* 0x000fea0003800000 */
[----:B-----5:R-:W5:Y:S02]  /*0700*/  LD.E.64 R6, desc[UR8][R6.64] ;  /* 0x0000000806067980 */ /* 0x020f64000c101b00 */
.L_x_41:
[----:B------:R-:W-:Y:S05]  /*0710*/  @P0 BREAK.RELIABLE B1 ;  /* 0x0000000000010942 */ /* 0x000fea0003800100 */
[----:B------:R-:W-:Y:S05]  /*0720*/  @P0 BRA `(.L_x_43) ;  /* 0x0000000000140947 */ /* 0x000fea0003800000 */
[----:B-----5:R-:W5:Y:S02]  /*0730*/  LD.E.64 R6, desc[UR8][R6.64] ;  /* 0x0000000806067980 */ /* 0x020f64000c101b00 */
.L_x_42:
[----:B------:R-:W-:Y:S05]  /*0740*/  @P0 BREAK.RELIABLE B1 ;  /* 0x0000000000010942 */ /* 0x000fea0003800100 */
[----:B------:R-:W-:Y:S05]  /*0750*/  @P0 BRA `(.L_x_43) ;  /* 0x0000000000080947 */ /* 0x000fea0003800000 */
[----:B------:R-:W-:Y:S05]  /*0760*/  BSYNC.RELIABLE B1 ;  /* 0x0000000000017941 */ /* 0x000fea0003800100 */
.L_x_38:
[----:B-----5:R-:W5:Y:S02]  /*0770*/  LD.E.64 R6, desc[UR8][R6.64] ;  /* 0x0000000806067980 */ /* 0x020f64000c101b00 */
.L_x_43:
[----:B------:R-:W-:Y:S05]  /*0780*/  BSYNC.RECONVERGENT B0 ;  /* 0x0000000000007941 */ /* 0x000fea0003800200 */
.L_x_35:
[----:B------:R-:W-:-:S09]  /*0790*/  UISETP.NE.AND UP0, UPT, UR4, URZ, UPT ;  /* 0x000000ff0400728c */ /* 0x000fd2000bf05270 */
[----:B------:R-:W-:Y:S05]  /*07a0*/  BRA.U !UP0, `(.L_x_0) ;  /* 0x0000000108687547 */ /* 0x000fea000b800000 */
[----:B------:R-:W-:Y:S02]  /*07b0*/  UISETP.GE.U32.AND UP0, UPT, UR4, 0x4, UPT ;  /* 0x000000040400788c */ /* 0x000fe4000bf06070 */
[----:B------:R-:W-:-:S07]  /*07c0*/  ULOP3.LUT UR5, UR5, 0x3, URZ, 0xc0, !UPT ;  /* 0x0000000305057892 */ /* 0x000fce000f8ec0ff */
[----:B------:R-:W-:Y:S05]  /*07d0*/  BRA.U !UP0, `(.L_x_44) ;  /* 0x0000000108307547 */ /* 0x000fea000b800000 */
[----:B------:R-:W-:Y:S01]  /*07e0*/  ISETP.NE.AND P0, PT, R8, RZ, PT ;  /* 0x000000ff0800720c */ /* 0x000fe20003f05270 */
[----:B------:R-:W-:-:S12]  /*07f0*/  BSSY.RECONVERGENT B0, `(.L_x_45) ;  /* 0x0000004000007945 */ /* 0x000fd80003800200 */
[----:B------:R-:W-:Y:S05]  /*0800*/  @P0 BRA `(.L_x_46) ;  /* 0x0000000000080947 */ /* 0x000fea0003800000 */
[----:B-----5:R-:W2:Y:S04]  /*0810*/  LD.E.64 R6, desc[UR8][R6.64] ;  /* 0x0000000806067980 */ /* 0x020ea8000c101b00 */
[----:B--2---:R-:W5:Y:S02]  /*0820*/  LD.E.64 R6, desc[UR8][R6.64] ;  /* 0x0000000806067980 */ /* 0x004f64000c101b00 */
.L_x_46:
[----:B------:R-:W-:Y:S05]  /*0830*/  BSYNC.RECONVERGENT B0 ;  /* 0x0000000000007941 */ /* 0x000fea0003800200 */
.L_x_45:
[----:B------:R-:W-:Y:S04]  /*0840*/  BSSY.RECONVERGENT B0, `(.L_x_44) ;  /* 0x0000005000007945 */ /* 0x000fe80003800200 */
[----:B------:R-:W-:Y:S05]  /*0850*/  @P0 BRA `(.L_x_47) ;  /* 0x00000000000c0947 */ /* 0x000fea0003800000 */
[----:B-----5:R-:W5:Y:S01]  /*0860*/  LD.E.64 R6, desc[UR8][R6.64] ;  /* 0x0000000806067980 */ /* 0x020f62000c101b00 */
[----:B------:R-:W-:Y:S05]  /*0870*/  @P0 BRA `(.L_x_47) ;  /* 0x0000000000040947 */ /* 0x000fea0003800000 */
[----:B-----5:R-:W5:Y:S02]  /*0880*/  LD.E.64 R6, desc[UR8][R6.64] ;  /* 0x0000000806067980 */ /* 0x020f64000c101b00 */
.L_x_47:
[----:B------:R-:W-:Y:S05]  /*0890*/  BSYNC.RECONVERGENT B0 ;  /* 0x0000000000007941 */ /* 0x000fea0003800200 */
.L_x_44:
[----:B------:R-:W-:-:S09]  /*08a0*/  UISETP.NE.AND UP0, UPT, UR5, URZ, UPT ;  /* 0x000000ff0500728c */ /* 0x000fd2000bf05270 */
[----:B------:R-:W-:Y:S05]  /*08b0*/  BRA.U !UP0, `(.L_x_0) ;  /* 0x0000000108247547 */ /* 0x000fea000b800000 */
[----:B------:R-:W-:Y:S01]  /*08c0*/  ISETP.NE.AND P0, PT, R8, RZ, PT ;  /* 0x000000ff0800720c */ /* 0x000fe20003f05270 */
[----:B------:R-:W-:-:S12]  /*08d0*/  UMOV UR4, URZ ;  /* 0x000000ff00047c82 */ /* 0x000fd80008000000 */
.L_x_50:
[----:B------:R-:W-:Y:S01]  /*08e0*/  UIADD3 UR4, UPT, UPT, UR4, 0x1, URZ ;  /* 0x0000000104047890 */ /* 0x000fe2000fffe0ff */
[----:B------:R-:W-:Y:S03]  /*08f0*/  BSSY.RECONVERGENT B0, `(.L_x_48) ;  /* 0x0000004000007945 */ /* 0x000fe60003800200 */
[----:B------:R-:W-:Y:S01]  /*0900*/  UISETP.NE.AND UP0, UPT, UR4, UR5, UPT ;  /* 0x000000050400728c */ /* 0x000fe2000bf05270 */
[----:B------:R-:W-:Y:S10]  /*0910*/  @P0 BRA `(.L_x_49) ;  /* 0x0000000000040947 */ /* 0x000ff40003800000 */
[----:B-----5:R-:W5:Y:S02]  /*0920*/  LD.E.64 R6, desc[UR8][R6.64] ;  /* 0x0000000806067980 */ /* 0x020f64000c101b00 */
.L_x_49:
[----:B------:R-:W-:Y:S05]  /*0930*/  BSYNC.RECONVERGENT B0 ;  /* 0x0000000000007941 */ /* 0x000fea0003800200 */
.L_x_48:
[----:B------:R-:W-:Y:S05]  /*0940*/  BRA.U UP0, `(.L_x_50) ;  /* 0xfffffffd00e47547 */ /* 0x000fea000b83ffff */
.L_x_0:
[----:B------:R-:W0:Y:S01]  /*0950*/  LDC.64 R4, c[0x0][0x398] ;  /* 0x0000e600ff047b82 */ /* 0x000e220000000a00 */
[----:B------:R-:W-:Y:S01]  /*0960*/  ISETP.NE.AND P0, PT, R8, RZ, PT ;  /* 0x000000ff0800720c */ /* 0x000fe20003f05270 */
[----:B------:R-:W-:Y:S01]  /*0970*/  BSSY.RECONVERGENT B0, `(.L_x_51) ;  /* 0x0000005000007945 */ /* 0x000fe20003800200 */
[----:B0-----:R-:W-:-:S11]  /*0980*/  IMAD.WIDE.U32 R4, R0, 0x8, R4 ;  /* 0x0000000800047825 */ /* 0x001fd600078e0004 */
[----:B------:R-:W-:Y:S05]  /*0990*/  @P0 BRA `(.L_x_52) ;  /* 0x0000000000080947 */ /* 0x000fea0003800000 */
[----:B-----5:R-:W2:Y:S04]  /*09a0*/  LD.E.64 R6, desc[UR8][R6.64] ;  /* 0x0000000806067980 */ /* 0x020ea8000c101b00 */
[----:B--2---:R0:W-:Y:S02]  /*09b0*/  STG.E.64 desc[UR8][R4.64], R6 ;  /* 0x0000000604007986 */ /* 0x0041e4000c101b08 */
.L_x_52:
[----:B------:R-:W-:Y:S05]  /*09c0*/  BSYNC.RECONVERGENT B0 ;  /* 0x0000000000007941 */ /* 0x000fea0003800200 */
.L_x_51:
[----:B------:R-:W-:Y:S06]  /*09d0*/  BAR.SYNC.DEFER_BLOCKING 0x0 ;  /* 0x0000000000007b1d */ /* 0x000fec0000010000 */
[----:B------:R-:W-:Y:S05]  /*09e0*/  @P0 EXIT ;  /* 0x000000000000094d */ /* 0x000fea0003800000 */
[----:B0----5:R-:W0:Y:S02]  /*09f0*/  LDC R6, c[0x0][0x390] ;  /* 0x0000e400ff067b82 */ /* 0x021e240000000800 */
[----:B0-----:R-:W-:-:S06]  /*0a00*/  ISETP.GE.AND P0, PT, R6, 0x1, PT ;  /* 0x000000010600780c */ /* 0x001fcc0003f06270 */
[----:B------:R-:W0:Y:S07]  /*0a10*/  S2UR UR5, SR_CLOCKLO ;  /* 0x00000000000579c3 */ /* 0x000e2e0000005000 */
[----:B------:R-:W-:Y:S05]  /*0a20*/  @!P0 BRA `(.L_x_53) ;  /* 0x0000000400148947 */ /* 0x000fea0003800000 */
[C---:B------:R-:W-:Y:S01]  /*0a30*/  LOP3.LUT R9, R6.reuse, 0xf, RZ, 0xc0, !PT ;  /* 0x0000000f06097812 */ /* 0x040fe200078ec0ff */
[----:B------:R-:W-:Y:S01]  /*0a40*/  UMOV UR4, URZ ;  /* 0x000000ff00047c82 */ /* 0x000fe20008000000 */
[----:B------:R-:W-:-:S03]  /*0a50*/  LOP3.LUT R20, R6, 0x7, RZ, 0xc0, !PT ;  /* 0x0000000706147812 */ /* 0x000fc600078ec0ff */
[----:B------:R-:W-:Y:S02]  /*0a60*/  VIADD R7, R9, 0xffffffff ;  /* 0xffffffff09077836 */ /* 0x000fe40000000000 */
[----:B------:R-:W-:-:S03]  /*0a70*/  VIADD R8, R20, 0xffffffff ;  /* 0xffffffff14087836 */ /* 0x000fc60000000000 */
[----:B------:R-:W-:Y:S02]  /*0a80*/  ISETP.GE.U32.AND P0, PT, R7, 0x7, PT ;  /* 0x000000070700780c */ /* 0x000fe40003f06070 */
[----:B------:R-:W-:Y:S02]  /*0a90*/  LOP3.LUT R7, R6, 0x7ffffff0, RZ, 0xc0, !PT ;  /* 0x7ffffff006077812 */ /* 0x000fe400078ec0ff */
[----:B------:R-:W-:Y:S02]  /*0aa0*/  ISETP.GE.U32.AND P1, PT, R8, 0x3, PT ;  /* 0x000000030800780c */ /* 0x000fe40003f26070 */
[----:B------:R-:W-:Y:S01]  /*0ab0*/  LOP3.LUT R6, R6, 0x3, RZ, 0xc0, !PT ;  /* 0x0000000306067812 */ /* 0x000fe200078ec0ff */
[----:B------:R-:W-:-:S10]  /*0ac0*/  IMAD.MOV R7, RZ, RZ, -R7 ;  /* 0x000000ffff077224 */ /* 0x000fd400078e0a07 */
.L_x_60:
[----:B-1----:R-:W1:Y:S01]  /*0ad0*/  LDCU UR6, c[0x0][0x390] ;  /* 0x00007200ff0677ac */ /* 0x002e620008000800 */
[----:B------:R-:W-:Y:S01]  /*0ae0*/  ISETP.NE.AND P3, PT, R9, RZ, PT ;  /* 0x000000ff0900720c */ /* 0x000fe20003f65270 */
[----:B----4-:R-:W-:Y:S02]  /*0af0*/  IMAD.MOV.U32 R10, RZ, RZ, R2 ;  /* 0x000000ffff0a7224 */ /* 0x010fe400078e0002 */
[----:B------:R-:W-:Y:S01]  /*0b00*/  IMAD.MOV.U32 R11, RZ, RZ, R3 ;  /* 0x000000ffff0b7224 */ /* 0x000fe200078e0003 */
[----:B-1----:R-:W-:-:S09]  /*0b10*/  UISETP.GE.U32.AND UP0, UPT, UR6, 0x10, UPT ;  /* 0x000000100600788c */ /* 0x002fd2000bf06070 */
[----:B--23--:R-:W-:Y:S05]  /*0b20*/  BRA.U !UP0, `(.L_x_54) ;  /* 0x0000000108587547 */ /* 0x00cfea000b800000 */
[----:B------:R-:W-:Y:S02]  /*0b30*/  IMAD.MOV.U32 R8, RZ, RZ, R7 ;  /* 0x000000ffff087224 */ /* 0x000fe400078e0007 */
[----:B------:R-:W-:Y:S02]  /*0b40*/  IMAD.MOV.U32 R10, RZ, RZ, R2 ;  /* 0x000000ffff0a7224 */ /* 0x000fe400078e0002 */
[----:B------:R-:W-:-:S07]  /*0b50*/  IMAD.MOV.U32 R11, RZ, RZ, R3 ;  /* 0x000000ffff0b7224 */ /* 0x000fce00078e0003 */
.L_x_55:
[----:B-----5:R-:W2:Y:S04]  /*0b60*/  LD.E.64 R10, desc[UR8][R10.64] ;  /* 0x000000080a0a7980 */ /* 0x020ea8000c101b00 */
[----:B--2---:R-:W2:Y:S04]  /*0b70*/  LD.E.64 R12, desc[UR8][R10.64] ;  /* 0x000000080a0c7980 */ /* 0x004ea8000c101b00 */
        /* <DEDUP_REMOVED lines=11> */
[----:B-12---:R-:W2:Y:S04]  /*0c30*/  LD.E.64 R26, desc[UR8][R24.64] ;  /* 0x00000008181a7980 */ /* 0x006ea8000c101b00 */
[----:B--2---:R-:W2:Y:S01]  /*0c40*/  LD.E.64 R26, desc[UR8][R26.64] ;  /* 0x000000081a1a7980 */ /* 0x004ea2000c101b00 */
[----:B------:R-:W-:-:S05]  /*0c50*/  VIADD R8, R8, 0x10 ;  /* 0x0000001008087836 */ /* 0x000fca0000000000 */
[----:B------:R-:W-:Y:S01]  /*0c60*/  ISETP.NE.AND P2, PT, R8, RZ, PT ;  /* 0x000000ff0800720c */ /* 0x000fe20003f45270 */
[----:B--2---:R1:W5:-:S12]  /*0c70*/  LD.E.64 R10, desc[UR8][R26.64] ;  /* 0x000000081a0a7980 */ /* 0x004358000c101b00 */
[----:B------:R-:W-:Y:S05]  /*0c80*/  @P2 BRA `(.L_x_55) ;  /* 0xfffffffc00b42947 */ /* 0x000fea000383ffff */
.L_x_54:
[----:B------:R-:W-:Y:S05]  /*0c90*/  @!P3 BRA `(.L_x_56) ;  /* 0x000000000060b947 */ /* 0x000fea0003800000 */
[----:B------:R-:W-:Y:S01]  /*0ca0*/  ISETP.NE.AND P2, PT, R20, RZ, PT ;  /* 0x000000ff1400720c */ /* 0x000fe20003f45270 */
[----:B------:R-:W-:-:S12]  /*0cb0*/  @!P0 BRA `(.L_x_57) ;  /* 0x0000000000208947 */ /* 0x000fd80003800000 */
[----:B-----5:R-:W2:Y:S04]  /*0cc0*/  LD.E.64 R12, desc[UR8][R10.64] ;  /* 0x000000080a0c7980 */ /* 0x020ea8000c101b00 */
[----:B--2---:R-:W2:Y:S04]  /*0cd0*/  LD.E.64 R12, desc[UR8][R12.64] ;  /* 0x000000080c0c7980 */ /* 0x004ea8000c101b00 */
[----:B--2---:R-:W2:Y:S04]  /*0ce0*/  LD.E.64 R14, desc[UR8][R12.64] ;  /* 0x000000080c0e7980 */ /* 0x004ea8000c101b00 */
[----:B--2---:R-:W2:Y:S04]  /*0cf0*/  LD.E.64 R14, desc[UR8][R14.64] ;  /* 0x000000080e0e7980 */ /* 0x004ea8000c101b00 */
[----:B--2---:R-:W2:Y:S04]  /*0d00*/  LD.E.64 R16, desc[UR8][R14.64] ;  /* 0x000000080e107980 */ /* 0x004ea8000c101b00 */
[----:B--2---:R-:W2:Y:S04]  /*0d10*/  LD.E.64 R16, desc[UR8][R16.64] ;  /* 0x0000000810107980 */ /* 0x004ea8000c101b00 */
[----:B--2---:R-:W2:Y:S04]  /*0d20*/  LD.E.64 R18, desc[UR8][R16.64] ;  /* 0x0000000810127980 */ /* 0x004ea8000c101b00 */
[----:B--2---:R2:W5:Y:S02]  /*0d30*/  LD.E.64 R10, desc[UR8][R18.64] ;  /* 0x00000008120a7980 */ /* 0x004564000c101b00 */
.L_x_57:
[----:B------:R-:W-:Y:S05]  /*0d40*/  @!P2 BRA `(.L_x_56) ;  /* 0x000000000034a947 */ /* 0x000fea0003800000 */
[----:B------:R-:W-:Y:S01]  /*0d50*/  ISETP.NE.AND P2, PT, R6, RZ, PT ;  /* 0x000000ff0600720c */ /* 0x000fe20003f45270 */
[----:B------:R-:W-:-:S12]  /*0d60*/  @!P1 BRA `(.L_x_58) ;  /* 0x0000000000109947 */ /* 0x000fd80003800000 */
[----:B-----5:R-:W3:Y:S04]  /*0d70*/  LD.E.64 R12, desc[UR8][R10.64] ;  /* 0x000000080a0c7980 */ /* 0x020ee8000c101b00 */
[----:B---3--:R-:W3:Y:S04]  /*0d80*/  LD.E.64 R12, desc[UR8][R12.64] ;  /* 0x000000080c0c7980 */ /* 0x008ee8000c101b00 */
[----:B---3--:R-:W3:Y:S04]  /*0d90*/  LD.E.64 R14, desc[UR8][R12.64] ;  /* 0x000000080c0e7980 */ /* 0x008ee8000c101b00 */
[----:B---3--:R3:W5:Y:S02]  /*0da0*/  LD.E.64 R10, desc[UR8][R14.64] ;  /* 0x000000080e0a7980 */ /* 0x008764000c101b00 */
.L_x_58:
[----:B------:R-:W-:Y:S05]  /*0db0*/  @!P2 BRA `(.L_x_56) ;  /* 0x000000000018a947 */ /* 0x000fea0003800000 */
[----:B-----5:R-:W5:Y:S01]  /*0dc0*/  LD.E.64 R10, desc[UR8][R10.64] ;  /* 0x000000080a0a7980 */ /* 0x020f62000c101b00 */
[----:B------:R-:W-:-:S13]  /*0dd0*/  ISETP.NE.AND P2, PT, R6, 0x1, PT ;  /* 0x000000010600780c */ /* 0x000fda0003f45270 */
[----:B------:R-:W-:Y:S05]  /*0de0*/  @!P2 BRA `(.L_x_56) ;  /* 0x00000000000ca947 */ /* 0x000fea0003800000 */
[----:B-----5:R-:W4:Y:S01]  /*0df0*/  LD.E.64 R10, desc[UR8][R10.64] ;  /* 0x000000080a0a7980 */ /* 0x020f22000c101b00 */
[----:B------:R-:W-:-:S13]  /*0e00*/  ISETP.NE.AND P2, PT, R6, 0x2, PT ;  /* 0x000000020600780c */ /* 0x000fda0003f45270 */
[----:B----4-:R-:W5:Y:S02]  /*0e10*/  @P2 LD.E.64 R10, desc[UR8][R10.64] ;  /* 0x000000080a0a2980 */ /* 0x010f64000c101b00 */
.L_x_56:
[----:B-----5:R-:W4:Y:S01]  /*0e20*/  LD.E.64 R10, desc[UR8][R10.64] ;  /* 0x000000080a0a7980 */ /* 0x020f22000c101b00 */
[----:B------:R-:W-:-:S04]  /*0e30*/  UIADD3 UR4, UPT, UPT, UR4, 0x1, URZ ;  /* 0x0000000104047890 */ /* 0x000fc8000fffe0ff */
[----:B------:R-:W-:Y:S01]  /*0e40*/  UISETP.NE.AND UP0, UPT, UR4, 0x64, UPT ;  /* 0x000000640400788c */ /* 0x000fe2000bf05270 */
[----:B----4-:R4:W-:Y:S08]  /*0e50*/  STG.E.64 desc[UR8][R4.64], R10 ;  /* 0x0000000a04007986 */ /* 0x0109f0000c101b08 */
[----:B------:R-:W-:Y:S05]  /*0e60*/  BRA.U !UP0, `(.L_x_59) ;  /* 0x00000001086c7547 */ /* 0x000fea000b800000 */
[----:B------:R-:W-:Y:S05]  /*0e70*/  BRA `(.L_x_60) ;  /* 0xfffffffc00147947 */ /* 0x000fea000383ffff */
.L_x_53:
[----:B------:R-:W2:Y:S04]  /*0e80*/  LDG.E.64 R6, desc[UR8][R2.64] ;  /* 0x0000000802067981 */ /* 0x000ea8000c1e1b00 */
[----:B--2---:R1:W-:Y:S04]  /*0e90*/  STG.E.64 desc[UR8][R4.64], R6 ;  /* 0x0000000604007986 */ /* 0x0043e8000c101b08 */
[----:B------:R-:W2:Y:S04]  /*0ea0*/  LDG.E.64 R8, desc[UR8][R2.64] ;  /* 0x0000000802087981 */ /* 0x000ea8000c1e1b00 */
[----:B--2---:R2:W-:Y:S04]  /*0eb0*/  STG.E.64 desc[UR8][R4.64], R8 ;  /* 0x0000000804007986 */ /* 0x0045e8000c101b08 */
[----:B------:R-:W3:Y:S04]  /*0ec0*/  LDG.E.64 R10, desc[UR8][R2.64] ;  /* 0x00000008020a7981 */ /* 0x000ee8000c1e1b00 */
[----:B---3--:R3:W-:Y:S04]  /*0ed0*/  STG.E.64 desc[UR8][R4.64], R10 ;  /* 0x0000000a04007986 */ /* 0x0087e8000c101b08 */
[----:B------:R-:W4:Y:S04]  /*0ee0*/  LDG.E.64 R12, desc[UR8][R2.64] ;  /* 0x00000008020c7981 */ /* 0x000f28000c1e1b00 */
[----:B----4-:R4:W-:Y:S04]  /*0ef0*/  STG.E.64 desc[UR8][R4.64], R12 ;  /* 0x0000000c04007986 */ /* 0x0109e8000c101b08 */
[----:B------:R-:W5:Y:S04]  /*0f00*/  LDG.E.64 R14, desc[UR8][R2.64] ;  /* 0x00000008020e7981 */ /* 0x000f68000c1e1b00 */
[----:B-----5:R5:W-:Y:S04]  /*0f10*/  STG.E.64 desc[UR8][R4.64], R14 ;  /* 0x0000000e04007986 */ /* 0x020be8000c101b08 */
[----:B------:R-:W2:Y:S04]  /*0f20*/  LDG.E.64 R16, desc[UR8][R2.64] ;  /* 0x0000000802107981 */ /* 0x000ea8000c1e1b00 */
[----:B--2---:R2:W-:Y:S04]  /*0f30*/  STG.E.64 desc[UR8][R4.64], R16 ;  /* 0x0000001004007986 */ /* 0x0045e8000c101b08 */
[----:B-1----:R-:W3:Y:S04]  /*0f40*/  LDG.E.64 R6, desc[UR8][R2.64] ;  /* 0x0000000802067981 */ /* 0x002ee8000c1e1b00 */
[----:B---3--:R1:W-:Y:S04]  /*0f50*/  STG.E.64 desc[UR8][R4.64], R6 ;  /* 0x0000000604007986 */ /* 0x0083e8000c101b08 */
[----:B------:R-:W3:Y:S04]  /*0f60*/  LDG.E.64 R8, desc[UR8][R2.64] ;  /* 0x0000000802087981 */ /* 0x000ee8000c1e1b00 */
[----:B---3--:R3:W-:Y:S04]  /*0f70*/  STG.E.64 desc[UR8][R4.64], R8 ;  /* 0x0000000804007986 */ /* 0x0087e8000c101b08 */
[----:B------:R-:W4:Y:S04]  /*0f80*/  LDG.E.64 R10, desc[UR8][R2.64] ;  /* 0x00000008020a7981 */ /* 0x000f28000c1e1b00 */
[----:B----4-:R3:W-:Y:S04]  /*0f90*/  STG.E.64 desc[UR8][R4.64], R10 ;  /* 0x0000000a04007986 */ /* 0x0107e8000c101b08 */
[----:B------:R-:W4:Y:S04]  /*0fa0*/  LDG.E.64 R12, desc[UR8][R2.64] ;  /* 0x00000008020c7981 */ /* 0x000f28000c1e1b00 */
[----:B----4-:R3:W-:Y:S04]  /*0fb0*/  STG.E.64 desc[UR8][R4.64], R12 ;  /* 0x0000000c04007986 */ /* 0x0107e8000c101b08 */
[----:B-----5:R-:W4:Y:S04]  /*0fc0*/  LDG.E.64 R14, desc[UR8][R2.64] ;  /* 0x00000008020e7981 */ /* 0x020f28000c1e1b00 */
[----:B----4-:R3:W-:Y:S04]  /*0fd0*/  STG.E.64 desc[UR8][R4.64], R14 ;  /* 0x0000000e04007986 */ /* 0x0107e8000c101b08 */
[----:B--2---:R-:W2:Y:S04]  /*0fe0*/  LDG.E.64 R16, desc[UR8][R2.64] ;  /* 0x0000000802107981 */ /* 0x004ea8000c1e1b00 */
[----:B--2---:R3:W-:Y:S04]  /*0ff0*/  STG.E.64 desc[UR8][R4.64], R16 ;  /* 0x0000001004007986 */ /* 0x0047e8000c101b08 */
[----:B-1----:R-:W2:Y:S04]  /*1000*/  LDG.E.64 R6, desc[UR8][R2.64] ;  /* 0x0000000802067981 */ /* 0x002ea8000c1e1b00 */
[----:B--2---:R3:W-:Y:S02]  /*1010*/  STG.E.64 desc[UR8][R4.64], R6 ;  /* 0x0000000604007986 */ /* 0x0047e4000c101b08 */
.L_x_59:
[----:B---3--:R-:W-:Y:S01]  /*1020*/  CS2R.32 R8, SR_CLOCKLO ;  /* 0x0000000000087805 */ /* 0x008fe20000005000 */
[----:B------:R-:W3:Y:S04]  /*1030*/  LDC.64 R6, c[0x0][0x380] ;  /* 0x0000e000ff067b82 */ /* 0x000ee80000000a00 */
[----:B0-----:R-:W-:Y:S02]  /*1040*/  VIADD R9, R8, -UR5 ;  /* 0x8000000508097c36 */ /* 0x001fe40008000000 */
[----:B---3--:R-:W-:-:S05]  /*1050*/  IMAD.WIDE.U32 R6, R0, 0x4, R6 ;  /* 0x0000000400067825 */ /* 0x008fca00078e0006 */
[----:B------:R-:W-:Y:S04]  /*1060*/  STG.E desc[UR8][R6.64], R9 ;  /* 0x0000000906007986 */ /* 0x000fe8000c101908 */
[----:B------:R-:W3:Y:S04]  /*1070*/  LDG.E.64 R2, desc[UR8][R2.64] ;  /* 0x0000000802027981 */ /* 0x000ee8000c1e1b00 */
[----:B---3--:R-:W-:Y:S01]  /*1080*/  STG.E.64 desc[UR8][R4.64], R2 ;  /* 0x0000000204007986 */ /* 0x008fe2000c101b08 */
[----:B------:R-:W-:Y:S05]  /*1090*/  EXIT ;  /* 0x000000000000794d */ /* 0x000fea0003800000 */
.L_x_61:
[----:B------:R-:W-:-:S00]  /*10a0*/  BRA `(.L_x_61) ;  /* 0xfffffffc00fc7947 */ /* 0x000fc0000383ffff */
[----:B------:R-:W-:-:S00]  /*10b0*/  NOP ;  /* 0x0000000000007918 */ /* 0x000fc00000000000 */
        /* <DEDUP_REMOVED lines=12> */
.L_x_62:


//--------------------- .nv.shared.reserved.0     --------------------------
	.section	.nv.shared.reserved.0,"aw",@nobits
	.weak		__nv_reservedSMEM_offset_0_alias
	.size		__nv_reservedSMEM_offset_0_alias, 0, 64
	.other		__nv_reservedSMEM_offset_0_alias,@"STO_CUDA_RESERVED_SHARED STV_DEFAULT"
__nv_reservedSMEM_offset_0_alias:
	.zero		0
	.zero		64


//--------------------- .nv.constant0._Z18loop_stride_accessPiPyiS0_i --------------------------
	.section	.nv.constant0._Z18loop_stride_accessPiPyiS0_i,"a",@progbits
	.sectionflags	@""
	.align	4
.nv.constant0._Z18loop_stride_accessPiPyiS0_i:
	.zero		932


//--------------------- SYMBOLS --------------------------

	.type		.nv.reservedSmem.offset0,@object
	.size		.nv.reservedSmem.offset0,0x4
